//
// Generated by NVIDIA NVVM Compiler
//
// Compiler Build ID: CL-36424714
// Cuda compilation tools, release 13.0, V13.0.88
// Based on NVVM 20.0.0
//

.version 9.0
.target sm_100
.address_size 64

	// .globl	_Z18gpuReduceSumKernelPKfPfiiii
.extern .shared .align 16 .b8 shM[];

.visible .entry _Z18gpuReduceSumKernelPKfPfiiii(
	.param .u64 .ptr .align 1 _Z18gpuReduceSumKernelPKfPfiiii_param_0,
	.param .u64 .ptr .align 1 _Z18gpuReduceSumKernelPKfPfiiii_param_1,
	.param .u32 _Z18gpuReduceSumKernelPKfPfiiii_param_2,
	.param .u32 _Z18gpuReduceSumKernelPKfPfiiii_param_3,
	.param .u32 _Z18gpuReduceSumKernelPKfPfiiii_param_4,
	.param .u32 _Z18gpuReduceSumKernelPKfPfiiii_param_5
)
{
	.reg .pred 	%p<13>;
	.reg .b16 	%rs<6>;
	.reg .b32 	%r<55>;
	.reg .b32 	%f<16>;
	.reg .b64 	%rd<39>;

	ld.param.u64 	%rd26, [_Z18gpuReduceSumKernelPKfPfiiii_param_0];
	ld.param.u64 	%rd27, [_Z18gpuReduceSumKernelPKfPfiiii_param_1];
	ld.param.u32 	%r13, [_Z18gpuReduceSumKernelPKfPfiiii_param_2];
	ld.param.u32 	%r14, [_Z18gpuReduceSumKernelPKfPfiiii_param_3];
	ld.param.u32 	%r15, [_Z18gpuReduceSumKernelPKfPfiiii_param_4];
	ld.param.u32 	%r16, [_Z18gpuReduceSumKernelPKfPfiiii_param_5];
	mov.u32 	%r17, %ctaid.x;
	mov.u32 	%r1, %ntid.x;
	mov.u32 	%r18, %tid.x;
	mad.lo.s32 	%r2, %r17, %r1, %r18;
	cvt.u64.u32 	%rd38, %r18;
	setp.gt.u32 	%p1, %r18, 7;
	@%p1 bra 	$L__BB0_3;
	cvt.u32.u64 	%r19, %rd38;
	cvt.u64.u32 	%rd2, %r1;
	shl.b32 	%r20, %r19, 2;
	mov.u32 	%r21, shM;
	add.s32 	%r53, %r21, %r20;
	shl.b32 	%r4, %r1, 2;
	mov.u64 	%rd34, %rd38;
$L__BB0_2:
	mov.b32 	%r22, 0;
	st.shared.u32 	[%r53], %r22;
	add.s64 	%rd34, %rd34, %rd2;
	add.s32 	%r53, %r53, %r4;
	setp.lt.u64 	%p2, %rd34, 8;
	@%p2 bra 	$L__BB0_2;
$L__BB0_3:
	bar.sync 	0;
	cvt.u64.u32 	%rd35, %r2;
	mul.lo.s32 	%r23, %r15, %r13;
	cvt.s64.s32 	%rd6, %r23;
	setp.ge.u64 	%p3, %rd35, %rd6;
	mov.f32 	%f14, 0f00000000;
	@%p3 bra 	$L__BB0_11;
	cvt.s64.s32 	%rd7, %r15;
	mov.u32 	%r24, %nctaid.x;
	mul.lo.s32 	%r25, %r24, %r1;
	cvt.u64.u32 	%rd8, %r25;
	mov.f32 	%f14, 0f00000000;
	cvt.u32.u64 	%r26, %rd7;
$L__BB0_5:
	or.b64  	%rd28, %rd35, %rd7;
	and.b64  	%rd29, %rd28, -4294967296;
	setp.ne.s64 	%p4, %rd29, 0;
	@%p4 bra 	$L__BB0_7;
	cvt.u32.u64 	%r27, %rd35;
	div.u32 	%r28, %r27, %r26;
	cvt.u64.u32 	%rd36, %r28;
	bra.uni 	$L__BB0_8;
$L__BB0_7:
	div.u64 	%rd36, %rd35, %rd7;
$L__BB0_8:
	cvt.u32.u64 	%r7, %rd36;
	mul.lo.s32 	%r29, %r15, %r7;
	cvt.u32.u64 	%r30, %rd35;
	sub.s32 	%r31, %r30, %r29;
	add.s32 	%r8, %r31, %r14;
	setp.ge.s32 	%p5, %r8, %r16;
	@%p5 bra 	$L__BB0_10;
	mad.lo.s32 	%r32, %r16, %r7, %r8;
	mul.wide.s32 	%rd31, %r32, 4;
	add.s64 	%rd30, %rd26, %rd31;
	// begin inline asm
	ld.global.nc.f32 %f7, [%rd30];
	// end inline asm
	add.f32 	%f14, %f14, %f7;
$L__BB0_10:
	add.s64 	%rd35, %rd35, %rd8;
	setp.lt.u64 	%p6, %rd35, %rd6;
	@%p6 bra 	$L__BB0_5;
$L__BB0_11:
	cvt.u32.u64 	%r33, %rd38;
	setp.gt.u32 	%p7, %r33, 7;
	shr.s32 	%r34, %r2, 31;
	shr.u32 	%r35, %r34, 29;
	add.s32 	%r36, %r2, %r35;
	and.b32  	%r37, %r36, 1073741816;
	sub.s32 	%r38, %r2, %r37;
	shl.b32 	%r39, %r38, 2;
	mov.u32 	%r40, shM;
	add.s32 	%r41, %r40, %r39;
	atom.shared.add.f32 	%f8, [%r41], %f14;
	bar.sync 	0;
	@%p7 bra 	$L__BB0_16;
	cvt.s64.s32 	%rd14, %r15;
	cvt.u16.u32 	%rs1, %r15;
	cvt.u64.u32 	%rd15, %r1;
	shl.b32 	%r43, %r33, 2;
	add.s32 	%r54, %r40, %r43;
	shl.b32 	%r10, %r1, 2;
	and.b16  	%rs4, %rs1, 255;
	mov.u64 	%rd37, %rd38;
$L__BB0_13:
	setp.lt.u64 	%p8, %rd37, %rd14;
	@%p8 bra 	$L__BB0_15;
	cvt.u16.u64 	%rs2, %rd37;
	and.b16  	%rs3, %rs2, 255;
	rem.u16 	%rs5, %rs3, %rs4;
	mul.wide.u16 	%r45, %rs5, 4;
	add.s32 	%r47, %r40, %r45;
	ld.shared.f32 	%f9, [%r54];
	atom.shared.add.f32 	%f10, [%r47], %f9;
$L__BB0_15:
	add.s64 	%rd37, %rd37, %rd15;
	add.s32 	%r54, %r54, %r10;
	setp.lt.u64 	%p9, %rd37, 8;
	@%p9 bra 	$L__BB0_13;
$L__BB0_16:
	bar.sync 	0;
	setp.ge.u32 	%p10, %r33, %r15;
	@%p10 bra 	$L__BB0_21;
	cvt.s64.s32 	%rd18, %r14;
	cvt.s64.s32 	%rd19, %r16;
	cvt.u64.u32 	%rd20, %r1;
	cvta.to.global.u64 	%rd21, %rd27;
	cvt.s64.s32 	%rd22, %r15;
$L__BB0_18:
	add.s64 	%rd24, %rd38, %rd18;
	setp.ge.u64 	%p11, %rd24, %rd19;
	@%p11 bra 	$L__BB0_20;
	shl.b64 	%rd32, %rd24, 2;
	add.s64 	%rd33, %rd21, %rd32;
	cvt.u32.u64 	%r49, %rd38;
	shl.b32 	%r50, %r49, 2;
	add.s32 	%r52, %r40, %r50;
	ld.shared.f32 	%f11, [%r52];
	atom.global.add.f32 	%f12, [%rd33], %f11;
$L__BB0_20:
	add.s64 	%rd38, %rd38, %rd20;
	setp.lt.u64 	%p12, %rd38, %rd22;
	@%p12 bra 	$L__BB0_18;
$L__BB0_21:
	ret;

}


// ===== COMPILED SASS (sm_100) =====

	.target	sm_100

	.elftype	@"ET_EXEC"


//--------------------- .note.nv.tkinfo           --------------------------
	.section	.note.nv.tkinfo,"",@"SHT_NOTE"
	.sectionflags	@"SHF_NOTE_NV_TKINFO"
	.tkinfo
        /*0018*/ 	.word	0x00000002
        /*0030*/ 	.string	""
        /*0030*/ 	.string	"ptxas"
        /*0030*/ 	.string	"Cuda compilation tools, release 13.0, V13.0.88"
        /*0030*/ 	.string	"Build cuda_13.0.r13.0/compiler.36424714_0"
        /*0030*/ 	.string	"-arch sm_100 -m 64 "



//--------------------- .note.nv.cuinfo           --------------------------
	.section	.note.nv.cuinfo,"",@"SHT_NOTE"
	.sectionflags	@"SHF_NOTE_NV_CUINFO"
        /*0018*/ 	.short	0x0002
        /*001a*/ 	.short	0x0064
        /*001c*/ 	.short	0x0082
	.zero		2


//--------------------- .nv.info                  --------------------------
	.section	.nv.info,"",@"SHT_CUDA_INFO"
	.align	4


	//----- nvinfo : EIATTR_REGCOUNT
	.align		4
        /*0000*/ 	.byte	0x04, 0x2f
        /*0002*/ 	.short	(.L_1 - .L_0)
	.align		4
.L_0:
        /*0004*/ 	.word	index@(_Z18gpuReduceSumKernelPKfPfiiii)
        /*0008*/ 	.word	0x0000001a


	//----- nvinfo : EIATTR_FRAME_SIZE
	.align		4
.L_1:
        /*000c*/ 	.byte	0x04, 0x11
        /*000e*/ 	.short	(.L_3 - .L_2)
	.align		4
.L_2:
        /*0010*/ 	.word	index@($__internal_1_$__cuda_sm20_rem_u16)
        /*0014*/ 	.word	0x00000000


	//----- nvinfo : EIATTR_FRAME_SIZE
	.align		4
.L_3:
        /*0018*/ 	.byte	0x04, 0x11
        /*001a*/ 	.short	(.L_5 - .L_4)
	.align		4
.L_4:
        /*001c*/ 	.word	index@($__internal_0_$__cuda_sm20_div_u64)
        /*0020*/ 	.word	0x00000000


	//----- nvinfo : EIATTR_FRAME_SIZE
	.align		4
.L_5:
        /*0024*/ 	.byte	0x04, 0x11
        /*0026*/ 	.short	(.L_7 - .L_6)
	.align		4
.L_6:
        /*0028*/ 	.word	index@(_Z18gpuReduceSumKernelPKfPfiiii)
        /*002c*/ 	.word	0x00000000


	//----- nvinfo : EIATTR_MIN_STACK_SIZE
	.align		4
.L_7:
        /*0030*/ 	.byte	0x04, 0x12
        /*0032*/ 	.short	(.L_9 - .L_8)
	.align		4
.L_8:
        /*0034*/ 	.word	index@(_Z18gpuReduceSumKernelPKfPfiiii)
        /*0038*/ 	.word	0x00000000
.L_9:


//--------------------- .nv.compat                --------------------------
	.section	.nv.compat,"",@"SHT_CUDA_COMPAT_INFO"
	.align	4
        /*0000*/ 	.byte	0x02, 0x09, 0x00, 0x00, 0x02, 0x02, 0x01, 0x00, 0x02, 0x05, 0x05, 0x00, 0x03, 0x07, 0x01, 0x01
        /*0010*/ 	.byte	0x02, 0x03, 0x00, 0x00, 0x02, 0x06, 0x01, 0x00, 0x04, 0x0b, 0x08, 0x00, 0x01, 0x00, 0x00, 0x00
        /*0020*/ 	.byte	0x00, 0x00, 0x00, 0x00


//--------------------- .nv.info._Z18gpuReduceSumKernelPKfPfiiii --------------------------
	.section	.nv.info._Z18gpuReduceSumKernelPKfPfiiii,"",@"SHT_CUDA_INFO"
	.sectionflags	@""
	.align	4


	//----- nvinfo : EIATTR_CUDA_API_VERSION
	.align		4
        /*0000*/ 	.byte	0x04, 0x37
        /*0002*/ 	.short	(.L_11 - .L_10)
.L_10:
        /*0004*/ 	.word	0x00000082


	//----- nvinfo : EIATTR_KPARAM_INFO
	.align		4
.L_11:
        /*0008*/ 	.byte	0x04, 0x17
        /*000a*/ 	.short	(.L_13 - .L_12)
.L_12:
        /*000c*/ 	.word	0x00000000
        /*0010*/ 	.short	0x0005
        /*0012*/ 	.short	0x001c
        /*0014*/ 	.byte	0x00, 0xf0, 0x11, 0x00


	//----- nvinfo : EIATTR_KPARAM_INFO
	.align		4
.L_13:
        /*0018*/ 	.byte	0x04, 0x17
        /*001a*/ 	.short	(.L_15 - .L_14)
.L_14:
        /*001c*/ 	.word	0x00000000
        /*0020*/ 	.short	0x0004
        /*0022*/ 	.short	0x0018
        /*0024*/ 	.byte	0x00, 0xf0, 0x11, 0x00


	//----- nvinfo : EIATTR_KPARAM_INFO
	.align		4
.L_15:
        /*0028*/ 	.byte	0x04, 0x17
        /*002a*/ 	.short	(.L_17 - .L_16)
.L_16:
        /*002c*/ 	.word	0x00000000
        /*0030*/ 	.short	0x0003
        /*0032*/ 	.short	0x0014
        /*0034*/ 	.byte	0x00, 0xf0, 0x11, 0x00


	//----- nvinfo : EIATTR_KPARAM_INFO
	.align		4
.L_17:
        /*0038*/ 	.byte	0x04, 0x17
        /*003a*/ 	.short	(.L_19 - .L_18)
.L_18:
        /*003c*/ 	.word	0x00000000
        /*0040*/ 	.short	0x0002
        /*0042*/ 	.short	0x0010
        /*0044*/ 	.byte	0x00, 0xf0, 0x11, 0x00


	//----- nvinfo : EIATTR_KPARAM_INFO
	.align		4
.L_19:
        /*0048*/ 	.byte	0x04, 0x17
        /*004a*/ 	.short	(.L_21 - .L_20)
.L_20:
        /*004c*/ 	.word	0x00000000
        /*0050*/ 	.short	0x0001
        /*0052*/ 	.short	0x0008
        /*0054*/ 	.byte	0x00, 0xf5, 0x21, 0x00


	//----- nvinfo : EIATTR_KPARAM_INFO
	.align		4
.L_21:
        /*0058*/ 	.byte	0x04, 0x17
        /*005a*/ 	.short	(.L_23 - .L_22)
.L_22:
        /*005c*/ 	.word	0x00000000
        /*0060*/ 	.short	0x0000
        /*0062*/ 	.short	0x0000
        /*0064*/ 	.byte	0x00, 0xf5, 0x21, 0x00


	//----- nvinfo : EIATTR_SPARSE_MMA_MASK
	.align		4
.L_23:
        /*0068*/ 	.byte	0x03, 0x50
        /*006a*/ 	.short	0x0000


	//----- nvinfo : EIATTR_MAXREG_COUNT
	.align		4
        /*006c*/ 	.byte	0x03, 0x1b
        /*006e*/ 	.short	0x00ff


	//----- nvinfo : EIATTR_NUM_BARRIERS
	.align		4
        /*0070*/ 	.byte	0x02, 0x4c
        /*0072*/ 	.byte	0x01
	.zero		1


	//----- nvinfo : EIATTR_MERCURY_ISA_VERSION
	.align		4
        /*0074*/ 	.byte	0x03, 0x5f
        /*0076*/ 	.short	0x0101


	//----- nvinfo : EIATTR_VRC_CTA_INIT_COUNT
	.align		4
        /*0078*/ 	.byte	0x02, 0x4a
	.zero		1
	.zero		1


	//----- nvinfo : EIATTR_EXIT_INSTR_OFFSETS
	.align		4
        /*007c*/ 	.byte	0x04, 0x1c
        /*007e*/ 	.short	(.L_25 - .L_24)


	//   ....[0]....
.L_24:
        /*0080*/ 	.word	0x00000880


	//   ....[1]....
        /*0084*/ 	.word	0x00000a20


	//----- nvinfo : EIATTR_CRS_STACK_SIZE
	.align		4
.L_25:
        /*0088*/ 	.byte	0x04, 0x1e
        /*008a*/ 	.short	(.L_27 - .L_26)
.L_26:
        /*008c*/ 	.word	0x00000000


	//----- nvinfo : EIATTR_CBANK_PARAM_SIZE
	.align		4
.L_27:
        /*0090*/ 	.byte	0x03, 0x19
        /*0092*/ 	.short	0x0020


	//----- nvinfo : EIATTR_PARAM_CBANK
	.align		4
        /*0094*/ 	.byte	0x04, 0x0a
        /*0096*/ 	.short	(.L_29 - .L_28)
	.align		4
.L_28:
        /*0098*/ 	.word	index@(.nv.constant0._Z18gpuReduceSumKernelPKfPfiiii)
        /*009c*/ 	.short	0x0380
        /*009e*/ 	.short	0x0020


	//----- nvinfo : EIATTR_SW_WAR
	.align		4
.L_29:
        /*00a0*/ 	.byte	0x04, 0x36
        /*00a2*/ 	.short	(.L_31 - .L_30)
.L_30:
        /*00a4*/ 	.word	0x00000008
.L_31:


//--------------------- .nv.callgraph             --------------------------
	.section	.nv.callgraph,"",@"SHT_CUDA_CALLGRAPH"
	.align	4
	.sectionentsize	8
	.align		4
        /*0000*/ 	.word	0x00000000
	.align		4
        /*0004*/ 	.word	0xffffffff
	.align		4
        /*0008*/ 	.word	0x00000000
	.align		4
        /*000c*/ 	.word	0xfffffffe
	.align		4
        /*0010*/ 	.word	0x00000000
	.align		4
        /*0014*/ 	.word	0xfffffffd
	.align		4
        /*0018*/ 	.word	0x00000000
	.align		4
        /*001c*/ 	.word	0xfffffffc


//--------------------- .text._Z18gpuReduceSumKernelPKfPfiiii --------------------------
	.section	.text._Z18gpuReduceSumKernelPKfPfiiii,"ax",@progbits
	.align	128
        .global         _Z18gpuReduceSumKernelPKfPfiiii
        .type           _Z18gpuReduceSumKernelPKfPfiiii,@function
        .size           _Z18gpuReduceSumKernelPKfPfiiii,(.L_x_21 - _Z18gpuReduceSumKernelPKfPfiiii)
        .other          _Z18gpuReduceSumKernelPKfPfiiii,@"STO_CUDA_ENTRY STV_DEFAULT"
_Z18gpuReduceSumKernelPKfPfiiii:
.text._Z18gpuReduceSumKernelPKfPfiiii:
[----:B------:R-:W-:Y:S01]  /*0000*/  LDC R1, c[0x0][0x37c] ;  /* 0x0000df00ff017b82 */ /* 0x000fe20000000800 */
[----:B------:R-:W0:Y:S07]  /*0010*/  S2R R9, SR_TID.X ;  /* 0x0000000000097919 */ /* 0x000e2e0000002100 */
[----:B------:R-:W1:Y:S01]  /*0020*/  S2UR UR4, SR_CTAID.X ;  /* 0x00000000000479c3 */ /* 0x000e620000002500 */
[----:B------:R-:W-:Y:S01]  /*0030*/  BSSY.RECONVERGENT B0, `(.L_x_0) ;  /* 0x0000013000007945 */ /* 0x000fe20003800200 */
[----:B------:R-:W-:-:S06]  /*0040*/  IMAD.MOV.U32 R6, RZ, RZ, RZ ;  /* 0x000000ffff067224 */ /* 0x000fcc00078e00ff */
[----:B------:R-:W1:Y:S01]  /*0050*/  LDC R8, c[0x0][0x360] ;  /* 0x0000d800ff087b82 */ /* 0x000e620000000800 */
[----:B0-----:R-:W-:Y:S01]  /*0060*/  ISETP.GT.U32.AND P0, PT, R9, 0x7, PT ;  /* 0x000000070900780c */ /* 0x001fe20003f04070 */
[----:B-1----:R-:W-:-:S12]  /*0070*/  IMAD R7, R8, UR4, R9 ;  /* 0x0000000408077c24 */ /* 0x002fd8000f8e0209 */
[----:B------:R-:W-:Y:S05]  /*0080*/  @P0 BRA `(.L_x_1) ;  /* 0x0000000000340947 */ /* 0x000fea0003800000 */
[----:B------:R-:W0:Y:S01]  /*0090*/  S2UR UR5, SR_CgaCtaId ;  /* 0x00000000000579c3 */ /* 0x000e220000008800 */
[----:B------:R-:W-:Y:S01]  /*00a0*/  UMOV UR4, 0x400 ;  /* 0x0000040000047882 */ /* 0x000fe20000000000 */
[----:B------:R-:W-:Y:S02]  /*00b0*/  IMAD.MOV.U32 R5, RZ, RZ, R9 ;  /* 0x000000ffff057224 */ /* 0x000fe400078e0009 */
[----:B------:R-:W-:Y:S01]  /*00c0*/  IMAD.MOV.U32 R0, RZ, RZ, R6 ;  /* 0x000000ffff007224 */ /* 0x000fe200078e0006 */
[----:B0-----:R-:W-:-:S06]  /*00d0*/  ULEA UR4, UR5, UR4, 0x18 ;  /* 0x0000000405047291 */ /* 0x001fcc000f8ec0ff */
[----:B------:R-:W-:-:S07]  /*00e0*/  LEA R3, R9, UR4, 0x2 ;  /* 0x0000000409037c11 */ /* 0x000fce000f8e10ff */
.L_x_2:
[C---:B------:R-:W-:Y:S01]  /*00f0*/  IADD3 R5, P0, PT, R8.reuse, R5, RZ ;  /* 0x0000000508057210 */ /* 0x040fe20007f1e0ff */
[----:B------:R0:W-:Y:S04]  /*0100*/  STS [R3], RZ ;  /* 0x000000ff03007388 */ /* 0x0001e80000000800 */
[----:B------:R-:W-:Y:S01]  /*0110*/  IMAD.X R0, RZ, RZ, R0, P0 ;  /* 0x000000ffff007224 */ /* 0x000fe200000e0600 */
[----:B------:R-:W-:Y:S01]  /*0120*/  ISETP.GE.U32.AND P0, PT, R5, 0x8, PT ;  /* 0x000000080500780c */ /* 0x000fe20003f06070 */
[----:B0-----:R-:W-:-:S03]  /*0130*/  IMAD R3, R8, 0x4, R3 ;  /* 0x0000000408037824 */ /* 0x001fc600078e0203 */
[----:B------:R-:W-:-:S13]  /*0140*/  ISETP.GE.U32.AND.EX P0, PT, R0, RZ, PT, P0 ;  /* 0x000000ff0000720c */ /* 0x000fda0003f06100 */
[----:B------:R-:W-:Y:S05]  /*0150*/  @!P0 BRA `(.L_x_2) ;  /* 0xfffffffc00e48947 */ /* 0x000fea000383ffff */
.L_x_1:
[----:B------:R-:W-:Y:S05]  /*0160*/  BSYNC.RECONVERGENT B0 ;  /* 0x0000000000007941 */ /* 0x000fea0003800200 */
.L_x_0:
[----:B------:R-:W0:Y:S01]  /*0170*/  LDCU UR5, c[0x0][0x398] ;  /* 0x00007300ff0577ac */ /* 0x000e220008000800 */
[----:B------:R-:W-:Y:S01]  /*0180*/  BSSY.RECONVERGENT B0, `(.L_x_3) ;  /* 0x000003d000007945 */ /* 0x000fe20003800200 */
[----:B------:R-:W-:Y:S01]  /*0190*/  IMAD.MOV.U32 R5, RZ, RZ, RZ ;  /* 0x000000ffff057224 */ /* 0x000fe200078e00ff */
[----:B------:R-:W1:Y:S01]  /*01a0*/  LDCU UR4, c[0x0][0x390] ;  /* 0x00007200ff0477ac */ /* 0x000e620008000800 */
[----:B------:R-:W2:Y:S01]  /*01b0*/  LDCU.64 UR8, c[0x0][0x358] ;  /* 0x00006b00ff0877ac */ /* 0x000ea20008000a00 */
[----:B------:R-:W3:Y:S01]  /*01c0*/  LDCU UR6, c[0x0][0x398] ;  /* 0x00007300ff0677ac */ /* 0x000ee20008000800 */
[----:B------:R-:W4:Y:S01]  /*01d0*/  LDCU.64 UR10, c[0x0][0x398] ;  /* 0x00007300ff0a77ac */ /* 0x000f220008000a00 */
[----:B0-----:R-:W-:Y:S01]  /*01e0*/  MOV R10, UR5 ;  /* 0x00000005000a7c02 */ /* 0x001fe20008000f00 */
[----:B------:R-:W0:Y:S04]  /*01f0*/  LDCU UR5, c[0x0][0x394] ;  /* 0x00007280ff0577ac */ /* 0x000e280008000800 */
[----:B-1----:R-:W-:Y:S01]  /*0200*/  IMAD R4, R10, UR4, RZ ;  /* 0x000000040a047c24 */ /* 0x002fe2000f8e02ff */
[----:B------:R-:W-:Y:S04]  /*0210*/  BAR.SYNC.DEFER_BLOCKING 0x0 ;  /* 0x0000000000007b1d */ /* 0x000fe80000010000 */
[----:B------:R-:W-:-:S02]  /*0220*/  ISETP.GE.U32.AND P0, PT, R7, R4, PT ;  /* 0x000000040700720c */ /* 0x000fc40003f06070 */
[----:B------:R-:W-:-:S04]  /*0230*/  SHF.R.S32.HI R2, RZ, 0x1f, R4 ;  /* 0x0000001fff027819 */ /* 0x000fc80000011404 */
[----:B------:R-:W-:-:S13]  /*0240*/  ISETP.GE.U32.AND.EX P0, PT, RZ, R2, PT, P0 ;  /* 0x00000002ff00720c */ /* 0x000fda0003f06100 */
[----:B0-234-:R-:W-:Y:S05]  /*0250*/  @P0 BRA `(.L_x_4) ;  /* 0x0000000000bc0947 */ /* 0x01dfea0003800000 */
[----:B------:R-:W0:Y:S01]  /*0260*/  LDCU UR4, c[0x0][0x370] ;  /* 0x00006e00ff0477ac */ /* 0x000e220008000800 */
[----:B------:R-:W-:Y:S01]  /*0270*/  SHF.R.S32.HI R3, RZ, 0x1f, R10 ;  /* 0x0000001fff037819 */ /* 0x000fe2000001140a */
[----:B------:R-:W-:Y:S02]  /*0280*/  IMAD.MOV.U32 R11, RZ, RZ, R7 ;  /* 0x000000ffff0b7224 */ /* 0x000fe400078e0007 */
[----:B------:R-:W-:Y:S02]  /*0290*/  IMAD.MOV.U32 R12, RZ, RZ, RZ ;  /* 0x000000ffff0c7224 */ /* 0x000fe400078e00ff */
[----:B------:R-:W-:Y:S02]  /*02a0*/  IMAD.MOV.U32 R5, RZ, RZ, RZ ;  /* 0x000000ffff057224 */ /* 0x000fe400078e00ff */
[----:B0-----:R-:W-:-:S07]  /*02b0*/  IMAD R0, R8, UR4, RZ ;  /* 0x0000000408007c24 */ /* 0x001fce000f8e02ff */
.L_x_8:
[----:B------:R-:W-:Y:S01]  /*02c0*/  LOP3.LUT R10, R12, R3, RZ, 0xfc, !PT ;  /* 0x000000030c0a7212 */ /* 0x000fe200078efcff */
[----:B------:R-:W-:Y:S03]  /*02d0*/  BSSY.RECONVERGENT B1, `(.L_x_5) ;  /* 0x0000018000017945 */ /* 0x000fe60003800200 */
[----:B------:R-:W-:-:S13]  /*02e0*/  ISETP.NE.U32.AND P0, PT, R10, RZ, PT ;  /* 0x000000ff0a00720c */ /* 0x000fda0003f05070 */
[----:B------:R-:W-:Y:S05]  /*02f0*/  @P0 BRA `(.L_x_6) ;  /* 0x00000000004c0947 */ /* 0x000fea0003800000 */
[----:B------:R-:W0:Y:S01]  /*0300*/  I2F.U32.RP R10, UR6 ;  /* 0x00000006000a7d06 */ /* 0x000e220008209000 */
[----:B------:R-:W-:-:S07]  /*0310*/  ISETP.NE.U32.AND P2, PT, RZ, UR6, PT ;  /* 0x00000006ff007c0c */ /* 0x000fce000bf45070 */
[----:B0-----:R-:W0:Y:S02]  /*0320*/  MUFU.RCP R10, R10 ;  /* 0x0000000a000a7308 */ /* 0x001e240000001000 */
[----:B0-----:R-:W-:-:S06]  /*0330*/  IADD3 R14, PT, PT, R10, 0xffffffe, RZ ;  /* 0x0ffffffe0a0e7810 */ /* 0x001fcc0007ffe0ff */
[----:B------:R0:W1:Y:S02]  /*0340*/  F2I.FTZ.U32.TRUNC.NTZ R15, R14 ;  /* 0x0000000e000f7305 */ /* 0x000064000021f000 */
[----:B0-----:R-:W-:Y:S02]  /*0350*/  IMAD.MOV.U32 R14, RZ, RZ, RZ ;  /* 0x000000ffff0e7224 */ /* 0x001fe400078e00ff */
[----:B-1----:R-:W-:-:S04]  /*0360*/  IMAD.MOV R13, RZ, RZ, -R15 ;  /* 0x000000ffff0d7224 */ /* 0x002fc800078e0a0f */
[----:B------:R-:W-:-:S04]  /*0370*/  IMAD R13, R13, UR6, RZ ;  /* 0x000000060d0d7c24 */ /* 0x000fc8000f8e02ff */
[----:B------:R-:W-:-:S06]  /*0380*/  IMAD.HI.U32 R16, R15, R13, R14 ;  /* 0x0000000d0f107227 */ /* 0x000fcc00078e000e */
[----:B------:R-:W-:-:S04]  /*0390*/  IMAD.HI.U32 R16, R16, R11, RZ ;  /* 0x0000000b10107227 */ /* 0x000fc800078e00ff */
[----:B------:R-:W-:-:S04]  /*03a0*/  IMAD.MOV R18, RZ, RZ, -R16 ;  /* 0x000000ffff127224 */ /* 0x000fc800078e0a10 */
[----:B------:R-:W-:-:S05]  /*03b0*/  IMAD R13, R18, UR6, R11 ;  /* 0x00000006120d7c24 */ /* 0x000fca000f8e020b */
[----:B------:R-:W-:-:S13]  /*03c0*/  ISETP.GE.U32.AND P0, PT, R13, UR6, PT ;  /* 0x000000060d007c0c */ /* 0x000fda000bf06070 */
[----:B------:R-:W-:Y:S01]  /*03d0*/  @P0 VIADD R13, R13, -UR6 ;  /* 0x800000060d0d0c36 */ /* 0x000fe20008000000 */
[----:B------:R-:W-:-:S04]  /*03e0*/  @P0 IADD3 R16, PT, PT, R16, 0x1, RZ ;  /* 0x0000000110100810 */ /* 0x000fc80007ffe0ff */
[----:B------:R-:W-:-:S13]  /*03f0*/  ISETP.GE.U32.AND P1, PT, R13, UR6, PT ;  /* 0x000000060d007c0c */ /* 0x000fda000bf26070 */
[----:B------:R-:W-:Y:S01]  /*0400*/  @P1 VIADD R16, R16, 0x1 ;  /* 0x0000000110101836 */ /* 0x000fe20000000000 */
[----:B------:R-:W-:Y:S01]  /*0410*/  @!P2 LOP3.LUT R16, RZ, UR6, RZ, 0x33, !PT ;  /* 0x00000006ff10ac12 */ /* 0x000fe2000f8e33ff */
[----:B------:R-:W-:Y:S06]  /*0420*/  BRA `(.L_x_7) ;  /* 0x0000000000087947 */ /* 0x000fec0003800000 */
.L_x_6:
[----:B------:R-:W-:-:S07]  /*0430*/  MOV R10, 0x450 ;  /* 0x00000450000a7802 */ /* 0x000fce0000000f00 */
[----:B------:R-:W-:Y:S05]  /*0440*/  CALL.REL.NOINC `($__internal_0_$__cuda_sm20_div_u64) ;  /* 0x0000000400787944 */ /* 0x000fea0003c00000 */
.L_x_7:
[----:B------:R-:W-:Y:S05]  /*0450*/  BSYNC.RECONVERGENT B1 ;  /* 0x0000000000017941 */ /* 0x000fea0003800200 */
.L_x_5:
[----:B------:R-:W-:Y:S02]  /*0460*/  IMAD.MOV R13, RZ, RZ, -R16 ;  /* 0x000000ffff0d7224 */ /* 0x000fe400078e0a10 */
[----:B------:R-:W-:-:S04]  /*0470*/  IMAD.U32 R10, RZ, RZ, UR10 ;  /* 0x0000000aff0a7e24 */ /* 0x000fc8000f8e00ff */
[----:B------:R-:W-:-:S04]  /*0480*/  IMAD R13, R10, R13, R11 ;  /* 0x0000000d0a0d7224 */ /* 0x000fc800078e020b */
[----:B------:R-:W-:-:S05]  /*0490*/  VIADD R13, R13, UR5 ;  /* 0x000000050d0d7c36 */ /* 0x000fca0008000000 */
[----:B------:R-:W-:-:S13]  /*04a0*/  ISETP.GE.AND P1, PT, R13, UR11, PT ;  /* 0x0000000b0d007c0c */ /* 0x000fda000bf26270 */
[----:B------:R-:W0:Y:S01]  /*04b0*/  @!P1 LDC.64 R14, c[0x0][0x380] ;  /* 0x0000e000ff0e9b82 */ /* 0x000e220000000a00 */
[----:B------:R-:W-:-:S04]  /*04c0*/  @!P1 IMAD R13, R16, UR11, R13 ;  /* 0x0000000b100d9c24 */ /* 0x000fc8000f8e020d */
[----:B0-----:R-:W-:-:S06]  /*04d0*/  @!P1 IMAD.WIDE R14, R13, 0x4, R14 ;  /* 0x000000040d0e9825 */ /* 0x001fcc00078e020e */
[----:B------:R-:W2:Y:S01]  /*04e0*/  @!P1 LDG.E.CONSTANT R14, desc[UR8][R14.64] ;  /* 0x000000080e0e9981 */ /* 0x000ea2000c1e9900 */
[----:B------:R-:W-:-:S04]  /*04f0*/  IADD3 R11, P0, PT, R0, R11, RZ ;  /* 0x0000000b000b7210 */ /* 0x000fc80007f1e0ff */
[----:B------:R-:W-:Y:S02]  /*0500*/  IADD3.X R12, PT, PT, RZ, R12, RZ, P0, !PT ;  /* 0x0000000cff0c7210 */ /* 0x000fe400007fe4ff */
[----:B------:R-:W-:-:S04]  /*0510*/  ISETP.GE.U32.AND P0, PT, R11, R4, PT ;  /* 0x000000040b00720c */ /* 0x000fc80003f06070 */
[----:B------:R-:W-:Y:S01]  /*0520*/  ISETP.GE.U32.AND.EX P0, PT, R12, R2, PT, P0 ;  /* 0x000000020c00720c */ /* 0x000fe20003f06100 */
[----:B--2---:R-:W-:-:S12]  /*0530*/  @!P1 FADD R5, R5, R14 ;  /* 0x0000000e05059221 */ /* 0x004fd80000000000 */
[----:B------:R-:W-:Y:S05]  /*0540*/  @!P0 BRA `(.L_x_8) ;  /* 0xfffffffc005c8947 */ /* 0x000fea000383ffff */
.L_x_4:
[----:B------:R-:W-:Y:S05]  /*0550*/  BSYNC.RECONVERGENT B0 ;  /* 0x0000000000007941 */ /* 0x000fea0003800200 */
.L_x_3:
[----:B------:R-:W0:Y:S01]  /*0560*/  S2UR UR5, SR_CgaCtaId ;  /* 0x00000000000579c3 */ /* 0x000e220000008800 */
[----:B------:R-:W-:Y:S01]  /*0570*/  SHF.R.S32.HI R0, RZ, 0x1f, R7 ;  /* 0x0000001fff007819 */ /* 0x000fe20000011407 */
[----:B------:R-:W-:Y:S01]  /*0580*/  UMOV UR4, 0x400 ;  /* 0x0000040000047882 */ /* 0x000fe20000000000 */
[----:B------:R-:W-:Y:S01]  /*0590*/  BSSY.RECONVERGENT B0, `(.L_x_9) ;  /* 0x000000b000007945 */ /* 0x000fe20003800200 */
[----:B------:R-:W-:Y:S02]  /*05a0*/  ISETP.GT.U32.AND P1, PT, R9, 0x7, PT ;  /* 0x000000070900780c */ /* 0x000fe40003f24070 */
[----:B------:R-:W-:-:S04]  /*05b0*/  LEA.HI R0, R0, R7, RZ, 0x3 ;  /* 0x0000000700007211 */ /* 0x000fc800078f18ff */
[----:B------:R-:W-:-:S05]  /*05c0*/  LOP3.LUT R0, R0, 0x3ffffff8, RZ, 0xc0, !PT ;  /* 0x3ffffff800007812 */ /* 0x000fca00078ec0ff */
[----:B------:R-:W-:Y:S01]  /*05d0*/  IMAD.IADD R0, R7, 0x1, -R0 ;  /* 0x0000000107007824 */ /* 0x000fe200078e0a00 */
[----:B0-----:R-:W-:-:S06]  /*05e0*/  ULEA UR5, UR5, UR4, 0x18 ;  /* 0x0000000405057291 */ /* 0x001fcc000f8ec0ff */
[----:B------:R-:W-:-:S07]  /*05f0*/  LEA R0, R0, UR5, 0x2 ;  /* 0x0000000500007c11 */ /* 0x000fce000f8e10ff */
.L_x_10:
[----:B------:R-:W0:Y:S02]  /*0600*/  LDS R2, [R0] ;  /* 0x0000000000027984 */ /* 0x000e240000000800 */
[----:B0-----:R-:W-:-:S05]  /*0610*/  FADD R3, R5, R2 ;  /* 0x0000000205037221 */ /* 0x001fca0000000000 */
[----:B------:R-:W0:Y:S02]  /*0620*/  ATOMS.CAST.SPIN P0, [R0], R2, R3 ;  /* 0x000000020000758d */ /* 0x000e240001800003 */
[----:B0-----:R-:W-:Y:S05]  /*0630*/  @!P0 BRA `(.L_x_10) ;  /* 0xfffffffc00f08947 */ /* 0x001fea000383ffff */
[----:B------:R-:W-:Y:S05]  /*0640*/  BSYNC.RECONVERGENT B0 ;  /* 0x0000000000007941 */ /* 0x000fea0003800200 */
.L_x_9:
[----:B------:R-:W-:Y:S06]  /*0650*/  BAR.SYNC.DEFER_BLOCKING 0x0 ;  /* 0x0000000000007b1d */ /* 0x000fec0000010000 */
[----:B------:R-:W-:Y:S05]  /*0660*/  @P1 BRA `(.L_x_11) ;  /* 0x0000000000741947 */ /* 0x000fea0003800000 */
[----:B------:R-:W0:Y:S01]  /*0670*/  LDC.U16 R2, c[0x0][0x398] ;  /* 0x0000e600ff027b82 */ /* 0x000e220000000400 */
[----:B------:R-:W-:Y:S01]  /*0680*/  SHF.R.S32.HI R7, RZ, 0x1f, R10 ;  /* 0x0000001fff077819 */ /* 0x000fe2000001140a */
[----:B------:R-:W-:Y:S01]  /*0690*/  IMAD.MOV.U32 R3, RZ, RZ, R9 ;  /* 0x000000ffff037224 */ /* 0x000fe200078e0009 */
[----:B------:R-:W-:Y:S01]  /*06a0*/  LEA R5, R9, UR5, 0x2 ;  /* 0x0000000509057c11 */ /* 0x000fe2000f8e10ff */
[----:B------:R-:W-:Y:S01]  /*06b0*/  IMAD.MOV.U32 R0, RZ, RZ, R6 ;  /* 0x000000ffff007224 */ /* 0x000fe200078e0006 */
[----:B0-----:R-:W-:-:S07]  /*06c0*/  LOP3.LUT R2, R2, 0xff, RZ, 0xc0, !PT ;  /* 0x000000ff02027812 */ /* 0x001fce00078ec0ff */
.L_x_15:
[----:B------:R-:W-:Y:S05]  /*06d0*/  YIELD ;  /* 0x0000000000007946 */ /* 0x000fea0003800000 */
[----:B------:R-:W0:Y:S01]  /*06e0*/  LDCU UR4, c[0x0][0x398] ;  /* 0x00007300ff0477ac */ /* 0x000e220008000800 */
[----:B------:R-:W-:Y:S01]  /*06f0*/  BSSY.RECONVERGENT B0, `(.L_x_12) ;  /* 0x000000e000007945 */ /* 0x000fe20003800200 */
[----:B0-----:R-:W-:-:S04]  /*0700*/  ISETP.GE.U32.AND P0, PT, R3, UR4, PT ;  /* 0x0000000403007c0c */ /* 0x001fc8000bf06070 */
[----:B------:R-:W-:-:S13]  /*0710*/  ISETP.GE.U32.AND.EX P0, PT, R0, R7, PT, P0 ;  /* 0x000000070000720c */ /* 0x000fda0003f06100 */
[----:B------:R-:W-:Y:S05]  /*0720*/  @!P0 BRA `(.L_x_13) ;  /* 0x0000000000288947 */ /* 0x000fea0003800000 */
[----:B------:R-:W-:Y:S02]  /*0730*/  LOP3.LUT R14, R3, 0xff, RZ, 0xc0, !PT ;  /* 0x000000ff030e7812 */ /* 0x000fe400078ec0ff */
[----:B------:R-:W-:-:S07]  /*0740*/  MOV R13, 0x760 ;  /* 0x00000760000d7802 */ /* 0x000fce0000000f00 */
[----:B------:R-:W-:Y:S05]  /*0750*/  CALL.REL.NOINC `($__internal_1_$__cuda_sm20_rem_u16) ;  /* 0x0000000400bc7944 */ /* 0x000fea0003c00000 */
[----:B------:R0:W1:Y:S01]  /*0760*/  LDS R13, [R5] ;  /* 0x00000000050d7984 */ /* 0x0000620000000800 */
[----:B------:R-:W-:-:S04]  /*0770*/  LOP3.LUT R4, R12, 0xffff, RZ, 0xc0, !PT ;  /* 0x0000ffff0c047812 */ /* 0x000fc800078ec0ff */
[----:B------:R-:W-:-:S07]  /*0780*/  LEA R4, R4, UR5, 0x2 ;  /* 0x0000000504047c11 */ /* 0x000fce000f8e10ff */
.L_x_14:
[----:B------:R-:W1:Y:S02]  /*0790*/  LDS R10, [R4] ;  /* 0x00000000040a7984 */ /* 0x000e640000000800 */
[----:B-1----:R-:W-:-:S05]  /*07a0*/  FADD R11, R13, R10 ;  /* 0x0000000a0d0b7221 */ /* 0x002fca0000000000 */
[----:B------:R-:W1:Y:S02]  /*07b0*/  ATOMS.CAST.SPIN P0, [R4], R10, R11 ;  /* 0x0000000a0400758d */ /* 0x000e64000180000b */
[----:B-1----:R-:W-:Y:S05]  /*07c0*/  @!P0 BRA `(.L_x_14) ;  /* 0xfffffffc00f08947 */ /* 0x002fea000383ffff */
.L_x_13:
[----:B------:R-:W-:Y:S05]  /*07d0*/  BSYNC.RECONVERGENT B0 ;  /* 0x0000000000007941 */ /* 0x000fea0003800200 */
.L_x_12:
[C---:B------:R-:W-:Y:S02]  /*07e0*/  IADD3 R3, P0, PT, R8.reuse, R3, RZ ;  /* 0x0000000308037210 */ /* 0x040fe40007f1e0ff */
[----:B0-----:R-:W-:-:S03]  /*07f0*/  LEA R5, R8, R5, 0x2 ;  /* 0x0000000508057211 */ /* 0x001fc600078e10ff */
[----:B------:R-:W-:Y:S01]  /*0800*/  IMAD.X R0, RZ, RZ, R0, P0 ;  /* 0x000000ffff007224 */ /* 0x000fe200000e0600 */
[----:B------:R-:W-:-:S04]  /*0810*/  ISETP.GE.U32.AND P0, PT, R3, 0x8, PT ;  /* 0x000000080300780c */ /* 0x000fc80003f06070 */
[----:B------:R-:W-:-:S13]  /*0820*/  ISETP.GE.U32.AND.EX P0, PT, R0, RZ, PT, P0 ;  /* 0x000000ff0000720c */ /* 0x000fda0003f06100 */
[----:B------:R-:W-:Y:S05]  /*0830*/  @!P0 BRA `(.L_x_15) ;  /* 0xfffffffc00a48947 */ /* 0x000fea000383ffff */
.L_x_11:
[----:B------:R-:W-:Y:S05]  /*0840*/  WARPSYNC.ALL ;  /* 0x0000000000007948 */ /* 0x000fea0003800000 */
[----:B------:R-:W0:Y:S01]  /*0850*/  LDCU UR4, c[0x0][0x398] ;  /* 0x00007300ff0477ac */ /* 0x000e220008000800 */
[----:B------:R-:W-:Y:S01]  /*0860*/  BAR.SYNC.DEFER_BLOCKING 0x0 ;  /* 0x0000000000007b1d */ /* 0x000fe20000010000 */
[----:B0-----:R-:W-:-:S13]  /*0870*/  ISETP.GE.U32.AND P0, PT, R9, UR4, PT ;  /* 0x0000000409007c0c */ /* 0x001fda000bf06070 */
[----:B------:R-:W-:Y:S05]  /*0880*/  @P0 EXIT ;  /* 0x000000000000094d */ /* 0x000fea0003800000 */
[----:B------:R-:W0:Y:S01]  /*0890*/  LDC R7, c[0x0][0x394] ;  /* 0x0000e500ff077b82 */ /* 0x000e220000000800 */
[----:B------:R-:W1:Y:S01]  /*08a0*/  LDCU UR6, c[0x0][0x39c] ;  /* 0x00007380ff0677ac */ /* 0x000e620008000800 */
[----:B------:R-:W-:Y:S01]  /*08b0*/  USHF.R.S32.HI UR7, URZ, 0x1f, UR4 ;  /* 0x0000001fff077899 */ /* 0x000fe20008011404 */
[----:B------:R-:W2:Y:S01]  /*08c0*/  LDCU UR12, c[0x0][0x394] ;  /* 0x00007280ff0c77ac */ /* 0x000ea20008000800 */
[----:B------:R-:W3:Y:S01]  /*08d0*/  LDCU UR13, c[0x0][0x39c] ;  /* 0x00007380ff0d77ac */ /* 0x000ee20008000800 */
[----:B------:R-:W4:Y:S01]  /*08e0*/  LDCU UR14, c[0x0][0x398] ;  /* 0x00007300ff0e77ac */ /* 0x000f220008000800 */
[----:B------:R-:W0:Y:S01]  /*08f0*/  LDCU.64 UR10, c[0x0][0x388] ;  /* 0x00007100ff0a77ac */ /* 0x000e220008000a00 */
[----:B-1----:R-:W-:-:S12]  /*0900*/  USHF.R.S32.HI UR4, URZ, 0x1f, UR6 ;  /* 0x0000001fff047899 */ /* 0x002fd80008011406 */
.L_x_18:
[----:B0-2---:R-:W-:Y:S01]  /*0910*/  IADD3 R3, P1, PT, R9, UR12, RZ ;  /* 0x0000000c09037c10 */ /* 0x005fe2000ff3e0ff */
[----:B------:R-:W-:Y:S03]  /*0920*/  BSSY.RECONVERGENT B0, `(.L_x_16) ;  /* 0x000000a000007945 */ /* 0x000fe60003800200 */
[----:B---3--:R-:W-:Y:S02]  /*0930*/  ISETP.GE.U32.AND P0, PT, R3, UR13, PT ;  /* 0x0000000d03007c0c */ /* 0x008fe4000bf06070 */
[----:B0-----:R-:W-:-:S04]  /*0940*/  LEA.HI.X.SX32 R4, R7, R6, 0x1, P1 ;  /* 0x0000000607047211 */ /* 0x001fc800008f0eff */
[----:B------:R-:W-:-:S13]  /*0950*/  ISETP.GE.U32.AND.EX P0, PT, R4, UR4, PT, P0 ;  /* 0x0000000404007c0c */ /* 0x000fda000bf06100 */
[----:B------:R-:W-:Y:S05]  /*0960*/  @P0 BRA `(.L_x_17) ;  /* 0x0000000000140947 */ /* 0x000fea0003800000 */
[----:B------:R-:W-:Y:S02]  /*0970*/  LEA R0, R9, UR5, 0x2 ;  /* 0x0000000509007c11 */ /* 0x000fe4000f8e10ff */
[----:B------:R-:W-:-:S03]  /*0980*/  LEA R2, P0, R3, UR10, 0x2 ;  /* 0x0000000a03027c11 */ /* 0x000fc6000f8010ff */
[----:B------:R-:W0:Y:S01]  /*0990*/  LDS R5, [R0] ;  /* 0x0000000000057984 */ /* 0x000e220000000800 */
[----:B------:R-:W-:-:S05]  /*09a0*/  LEA.HI.X R3, R3, UR11, R4, 0x2, P0 ;  /* 0x0000000b03037c11 */ /* 0x000fca00080f1404 */
[----:B0-----:R0:W-:Y:S04]  /*09b0*/  REDG.E.ADD.F32.FTZ.RN.STRONG.GPU desc[UR8][R2.64], R5 ;  /* 0x00000005020079a6 */ /* 0x0011e8000c12f308 */
.L_x_17:
[----:B----4-:R-:W-:Y:S05]  /*09c0*/  BSYNC.RECONVERGENT B0 ;  /* 0x0000000000007941 */ /* 0x010fea0003800200 */
.L_x_16:
[----:B------:R-:W-:-:S05]  /*09d0*/  IADD3 R9, P0, PT, R8, R9, RZ ;  /* 0x0000000908097210 */ /* 0x000fca0007f1e0ff */
[----:B------:R-:W-:Y:S01]  /*09e0*/  IMAD.X R6, RZ, RZ, R6, P0 ;  /* 0x000000ffff067224 */ /* 0x000fe200000e0606 */
[----:B------:R-:W-:-:S04]  /*09f0*/  ISETP.GE.U32.AND P0, PT, R9, UR14, PT ;  /* 0x0000000e09007c0c */ /* 0x000fc8000bf06070 */
[----:B------:R-:W-:-:S13]  /*0a00*/  ISETP.GE.U32.AND.EX P0, PT, R6, UR7, PT, P0 ;  /* 0x0000000706007c0c */ /* 0x000fda000bf06100 */
[----:B------:R-:W-:Y:S05]  /*0a10*/  @!P0 BRA `(.L_x_18) ;  /* 0xfffffffc00bc8947 */ /* 0x000fea000383ffff */
[----:B------:R-:W-:Y:S05]  /*0a20*/  EXIT ;  /* 0x000000000000794d */ /* 0x000fea0003800000 */
        .weak           $__internal_0_$__cuda_sm20_div_u64
        .type           $__internal_0_$__cuda_sm20_div_u64,@function
        .size           $__internal_0_$__cuda_sm20_div_u64,($__internal_1_$__cuda_sm20_rem_u16 - $__internal_0_$__cuda_sm20_div_u64)
$__internal_0_$__cuda_sm20_div_u64:
[----:B------:R-:W0:Y:S01]  /*0a30*/  LDCU UR4, c[0x0][0x398] ;  /* 0x00007300ff0477ac */ /* 0x000e220008000800 */
[----:B------:R-:W-:Y:S02]  /*0a40*/  IMAD.MOV.U32 R19, RZ, RZ, R3 ;  /* 0x000000ffff137224 */ /* 0x000fe400078e0003 */
[----:B0-----:R-:W-:-:S04]  /*0a50*/  IMAD.U32 R18, RZ, RZ, UR4 ;  /* 0x00000004ff127e24 */ /* 0x001fc8000f8e00ff */
[----:B------:R-:W0:Y:S08]  /*0a60*/  I2F.U64.RP R13, R18 ;  /* 0x00000012000d7312 */ /* 0x000e300000309000 */
[----:B0-----:R-:W0:Y:S02]  /*0a70*/  MUFU.RCP R13, R13 ;  /* 0x0000000d000d7308 */ /* 0x001e240000001000 */
[----:B0-----:R-:W-:-:S06]  /*0a80*/  VIADD R14, R13, 0x1ffffffe ;  /* 0x1ffffffe0d0e7836 */ /* 0x001fcc0000000000 */
[----:B------:R-:W0:Y:S02]  /*0a90*/  F2I.U64.TRUNC R14, R14 ;  /* 0x0000000e000e7311 */ /* 0x000e24000020d800 */
[----:B0-----:R-:W-:-:S04]  /*0aa0*/  IMAD.WIDE.U32 R16, R14, UR4, RZ ;  /* 0x000000040e107c25 */ /* 0x001fc8000f8e00ff */
[----:B------:R-:W-:Y:S01]  /*0ab0*/  IMAD R17, R14, R3, R17 ;  /* 0x000000030e117224 */ /* 0x000fe200078e0211 */
[----:B------:R-:W-:-:S03]  /*0ac0*/  IADD3 R21, P0, PT, RZ, -R16, RZ ;  /* 0x80000010ff157210 */ /* 0x000fc60007f1e0ff */
[----:B------:R-:W-:Y:S02]  /*0ad0*/  IMAD R17, R15, UR4, R17 ;  /* 0x000000040f117c24 */ /* 0x000fe4000f8e0211 */
[----:B------:R-:W-:-:S03]  /*0ae0*/  IMAD.HI.U32 R16, R14, R21, RZ ;  /* 0x000000150e107227 */ /* 0x000fc600078e00ff */
[----:B------:R-:W-:Y:S01]  /*0af0*/  IADD3.X R23, PT, PT, RZ, ~R17, RZ, P0, !PT ;  /* 0x80000011ff177210 */ /* 0x000fe200007fe4ff */
[----:B------:R-:W-:-:S04]  /*0b00*/  IMAD.MOV.U32 R17, RZ, RZ, R14 ;  /* 0x000000ffff117224 */ /* 0x000fc800078e000e */
[----:B------:R-:W-:-:S04]  /*0b10*/  IMAD.WIDE.U32 R16, P0, R14, R23, R16 ;  /* 0x000000170e107225 */ /* 0x000fc80007800010 */
[C---:B------:R-:W-:Y:S02]  /*0b20*/  IMAD R19, R15.reuse, R23, RZ ;  /* 0x000000170f137224 */ /* 0x040fe400078e02ff */
[----:B------:R-:W-:-:S04]  /*0b30*/  IMAD.HI.U32 R16, P1, R15, R21, R16 ;  /* 0x000000150f107227 */ /* 0x000fc80007820010 */
[----:B------:R-:W-:Y:S01]  /*0b40*/  IMAD.HI.U32 R13, R15, R23, RZ ;  /* 0x000000170f0d7227 */ /* 0x000fe200078e00ff */
[----:B------:R-:W-:-:S03]  /*0b50*/  IADD3 R17, P2, PT, R19, R16, RZ ;  /* 0x0000001013117210 */ /* 0x000fc60007f5e0ff */
[----:B------:R-:W-:Y:S02]  /*0b60*/  IMAD.X R13, R13, 0x1, R15, P0 ;  /* 0x000000010d0d7824 */ /* 0x000fe400000e060f */
[----:B------:R-:W-:-:S03]  /*0b70*/  IMAD.WIDE.U32 R14, R17, UR4, RZ ;  /* 0x00000004110e7c25 */ /* 0x000fc6000f8e00ff */
[----:B------:R-:W-:Y:S01]  /*0b80*/  IADD3.X R13, PT, PT, RZ, RZ, R13, P2, P1 ;  /* 0x000000ffff0d7210 */ /* 0x000fe200017e240d */
[----:B------:R-:W-:Y:S01]  /*0b90*/  IMAD R16, R17, R3, R15 ;  /* 0x0000000311107224 */ /* 0x000fe200078e020f */
[----:B------:R-:W-:-:S03]  /*0ba0*/  IADD3 R15, P0, PT, RZ, -R14, RZ ;  /* 0x8000000eff0f7210 */ /* 0x000fc60007f1e0ff */
[----:B------:R-:W-:Y:S02]  /*0bb0*/  IMAD R14, R13, UR4, R16 ;  /* 0x000000040d0e7c24 */ /* 0x000fe4000f8e0210 */
[----:B------:R-:W-:-:S04]  /*0bc0*/  IMAD.HI.U32 R16, R17, R15, RZ ;  /* 0x0000000f11107227 */ /* 0x000fc800078e00ff */
[----:B------:R-:W-:-:S04]  /*0bd0*/  IMAD.X R14, RZ, RZ, ~R14, P0 ;  /* 0x000000ffff0e7224 */ /* 0x000fc800000e0e0e */
[----:B------:R-:W-:-:S04]  /*0be0*/  IMAD.WIDE.U32 R16, P0, R17, R14, R16 ;  /* 0x0000000e11107225 */ /* 0x000fc80007800010 */
[C---:B------:R-:W-:Y:S02]  /*0bf0*/  IMAD R18, R13.reuse, R14, RZ ;  /* 0x0000000e0d127224 */ /* 0x040fe400078e02ff */
[----:B------:R-:W-:-:S04]  /*0c00*/  IMAD.HI.U32 R17, P1, R13, R15, R16 ;  /* 0x0000000f0d117227 */ /* 0x000fc80007820010 */
[----:B------:R-:W-:Y:S02]  /*0c10*/  HFMA2 R15, -RZ, RZ, 0, 0 ;  /* 0x00000000ff0f7431 */ /* 0x000fe400000001ff */
[----:B------:R-:W-:Y:S01]  /*0c20*/  IMAD.HI.U32 R14, R13, R14, RZ ;  /* 0x0000000e0d0e7227 */ /* 0x000fe200078e00ff */
[----:B------:R-:W-:-:S03]  /*0c30*/  IADD3 R17, P2, PT, R18, R17, RZ ;  /* 0x0000001112117210 */ /* 0x000fc60007f5e0ff */
[----:B------:R-:W-:Y:S02]  /*0c40*/  IMAD.X R13, R14, 0x1, R13, P0 ;  /* 0x000000010e0d7824 */ /* 0x000fe400000e060d */
[----:B------:R-:W-:-:S03]  /*0c50*/  IMAD.HI.U32 R14, R17, R11, RZ ;  /* 0x0000000b110e7227 */ /* 0x000fc600078e00ff */
[----:B------:R-:W-:Y:S01]  /*0c60*/  IADD3.X R13, PT, PT, RZ, RZ, R13, P2, P1 ;  /* 0x000000ffff0d7210 */ /* 0x000fe200017e240d */
[----:B------:R-:W-:-:S04]  /*0c70*/  IMAD.WIDE.U32 R14, R17, R12, R14 ;  /* 0x0000000c110e7225 */ /* 0x000fc800078e000e */
[C---:B------:R-:W-:Y:S02]  /*0c80*/  IMAD R17, R13.reuse, R12, RZ ;  /* 0x0000000c0d117224 */ /* 0x040fe400078e02ff */
[----:B------:R-:W-:-:S04]  /*0c90*/  IMAD.HI.U32 R14, P0, R13, R11, R14 ;  /* 0x0000000b0d0e7227 */ /* 0x000fc8000780000e */
[----:B------:R-:W-:Y:S01]  /*0ca0*/  IMAD.HI.U32 R13, R13, R12, RZ ;  /* 0x0000000c0d0d7227 */ /* 0x000fe200078e00ff */
[----:B------:R-:W-:-:S03]  /*0cb0*/  IADD3 R16, P1, PT, R17, R14, RZ ;  /* 0x0000000e11107210 */ /* 0x000fc60007f3e0ff */
[----:B------:R-:W-:Y:S02]  /*0cc0*/  IMAD.X R13, RZ, RZ, R13, P0 ;  /* 0x000000ffff0d7224 */ /* 0x000fe400000e060d */
[----:B------:R-:W-:-:S04]  /*0cd0*/  IMAD.WIDE.U32 R14, R16, UR4, RZ ;  /* 0x00000004100e7c25 */ /* 0x000fc8000f8e00ff */
[----:B------:R-:W-:Y:S02]  /*0ce0*/  IMAD.X R13, RZ, RZ, R13, P1 ;  /* 0x000000ffff0d7224 */ /* 0x000fe400008e060d */
[----:B------:R-:W-:Y:S01]  /*0cf0*/  IMAD R18, R16, R3, R15 ;  /* 0x0000000310127224 */ /* 0x000fe200078e020f */
[----:B------:R-:W-:-:S03]  /*0d00*/  IADD3 R15, P1, PT, -R14, R11, RZ ;  /* 0x0000000b0e0f7210 */ /* 0x000fc60007f3e1ff */
[----:B------:R-:W-:Y:S01]  /*0d10*/  IMAD R13, R13, UR4, R18 ;  /* 0x000000040d0d7c24 */ /* 0x000fe2000f8e0212 */
[----:B------:R-:W-:-:S03]  /*0d20*/  ISETP.GE.U32.AND P0, PT, R15, UR4, PT ;  /* 0x000000040f007c0c */ /* 0x000fc6000bf06070 */
[----:B------:R-:W-:Y:S01]  /*0d30*/  IMAD.X R20, R12, 0x1, ~R13, P1 ;  /* 0x000000010c147824 */ /* 0x000fe200008e0e0d */
[----:B------:R-:W-:Y:S01]  /*0d40*/  IADD3 R14, P1, PT, R15, -UR4, RZ ;  /* 0x800000040f0e7c10 */ /* 0x000fe2000ff3e0ff */
[----:B------:R-:W-:-:S03]  /*0d50*/  VIADD R13, R16, 0x1 ;  /* 0x00000001100d7836 */ /* 0x000fc60000000000 */
[----:B------:R-:W-:Y:S02]  /*0d60*/  ISETP.GE.U32.AND.EX P0, PT, R20, R3, PT, P0 ;  /* 0x000000031400720c */ /* 0x000fe40003f06100 */
[----:B------:R-:W-:Y:S02]  /*0d70*/  IADD3.X R18, PT, PT, ~R3, R20, RZ, P1, !PT ;  /* 0x0000001403127210 */ /* 0x000fe40000ffe5ff */
[----:B------:R-:W-:Y:S02]  /*0d80*/  SEL R14, R14, R15, P0 ;  /* 0x0000000f0e0e7207 */ /* 0x000fe40000000000 */
[----:B------:R-:W-:Y:S02]  /*0d90*/  SEL R13, R13, R16, P0 ;  /* 0x000000100d0d7207 */ /* 0x000fe40000000000 */
[----:B------:R-:W-:Y:S02]  /*0da0*/  SEL R18, R18, R20, P0 ;  /* 0x0000001412127207 */ /* 0x000fe40000000000 */
[----:B------:R-:W-:Y:S01]  /*0db0*/  ISETP.GE.U32.AND P0, PT, R14, UR4, PT ;  /* 0x000000040e007c0c */ /* 0x000fe2000bf06070 */
[----:B------:R-:W-:Y:S01]  /*0dc0*/  VIADD R16, R13, 0x1 ;  /* 0x000000010d107836 */ /* 0x000fe20000000000 */
[----:B------:R-:W-:Y:S01]  /*0dd0*/  ISETP.NE.U32.AND P1, PT, RZ, UR4, PT ;  /* 0x00000004ff007c0c */ /* 0x000fe2000bf25070 */
[----:B------:R-:W-:Y:S01]  /*0de0*/  IMAD.MOV.U32 R14, RZ, RZ, R10 ;  /* 0x000000ffff0e7224 */ /* 0x000fe200078e000a */
[----:B------:R-:W-:-:S02]  /*0df0*/  ISETP.GE.U32.AND.EX P0, PT, R18, R3, PT, P0 ;  /* 0x000000031200720c */ /* 0x000fc40003f06100 */
[----:B------:R-:W-:Y:S02]  /*0e00*/  MOV R15, 0x0 ;  /* 0x00000000000f7802 */ /* 0x000fe40000000f00 */
[----:B------:R-:W-:Y:S02]  /*0e10*/  ISETP.NE.AND.EX P1, PT, R3, RZ, PT, P1 ;  /* 0x000000ff0300720c */ /* 0x000fe40003f25310 */
[----:B------:R-:W-:-:S04]  /*0e20*/  SEL R16, R16, R13, P0 ;  /* 0x0000000d10107207 */ /* 0x000fc80000000000 */
[----:B------:R-:W-:Y:S01]  /*0e30*/  SEL R16, R16, 0xffffffff, P1 ;  /* 0xffffffff10107807 */ /* 0x000fe20000800000 */
[----:B------:R-:W-:Y:S06]  /*0e40*/  RET.REL.NODEC R14 `(_Z18gpuReduceSumKernelPKfPfiiii) ;  /* 0xfffffff00e6c7950 */ /* 0x000fec0003c3ffff */
        .weak           $__internal_1_$__cuda_sm20_rem_u16
        .type           $__internal_1_$__cuda_sm20_rem_u16,@function
        .size           $__internal_1_$__cuda_sm20_rem_u16,(.L_x_21 - $__internal_1_$__cuda_sm20_rem_u16)
$__internal_1_$__cuda_sm20_rem_u16:
[----:B------:R-:W0:Y:S01]  /*0e50*/  I2F.U16 R4, R2 ;  /* 0x0000000200047306 */ /* 0x000e220000101000 */
[----:B------:R-:W-:Y:S01]  /*0e60*/  IMAD.MOV.U32 R10, RZ, RZ, 0x4b800000 ;  /* 0x4b800000ff0a7424 */ /* 0x000fe200078e00ff */
[C---:B0-----:R-:W-:Y:S02]  /*0e70*/  FSETP.GEU.AND P1, PT, |R4|.reuse, 1.175494350822287508e-38, PT ;  /* 0x008000000400780b */ /* 0x041fe40003f2e200 */
[----:B------:R-:W-:Y:S02]  /*0e80*/  FSETP.GT.AND P0, PT, |R4|, 8.50705917302346158658e+37, PT ;  /* 0x7e8000000400780b */ /* 0x000fe40003f04200 */
[----:B------:R-:W-:-:S04]  /*0e90*/  FSEL R10, R10, 1, !P1 ;  /* 0x3f8000000a0a7808 */ /* 0x000fc80004800000 */
[----:B------:R-:W-:Y:S02]  /*0ea0*/  FSEL R11, R10, 0.25, !P0 ;  /* 0x3e8000000a0b7808 */ /* 0x000fe40004000000 */
[----:B------:R-:W-:-:S03]  /*0eb0*/  ISETP.NE.U32.AND P0, PT, R2, RZ, PT ;  /* 0x000000ff0200720c */ /* 0x000fc60003f05070 */
[----:B------:R-:W-:Y:S02]  /*0ec0*/  FMUL R10, R4, R11 ;  /* 0x0000000b040a7220 */ /* 0x000fe40000400000 */
[----:B------:R-:W-:Y:S08]  /*0ed0*/  I2F.U16.RZ R4, R14 ;  /* 0x0000000e00047306 */ /* 0x000ff0000010d000 */
[----:B------:R-:W0:Y:S02]  /*0ee0*/  MUFU.RCP R10, R10 ;  /* 0x0000000a000a7308 */ /* 0x000e240000001000 */
[----:B0-----:R-:W-:Y:S01]  /*0ef0*/  FMUL R11, R11, R10 ;  /* 0x0000000a0b0b7220 */ /* 0x001fe20000400000 */
[----:B------:R-:W-:-:S03]  /*0f00*/  IMAD.MOV.U32 R10, RZ, RZ, R13 ;  /* 0x000000ffff0a7224 */ /* 0x000fc600078e000d */
[----:B------:R-:W-:-:S04]  /*0f10*/  VIADD R11, R11, 0x2 ;  /* 0x000000020b0b7836 */ /* 0x000fc80000000000 */
[----:B------:R-:W-:-:S06]  /*0f20*/  FMUL.RZ R4, R4, R11 ;  /* 0x0000000b04047220 */ /* 0x000fcc000040c000 */
[----:B------:R-:W0:Y:S02]  /*0f30*/  F2I.U32.TRUNC.NTZ R4, R4 ;  /* 0x0000000400047305 */ /* 0x000e24000020f000 */
[----:B0-----:R-:W-:-:S05]  /*0f40*/  LOP3.LUT R11, R4, 0xffff, RZ, 0xc0, !PT ;  /* 0x0000ffff040b7812 */ /* 0x001fca00078ec0ff */
[----:B------:R-:W-:-:S04]  /*0f50*/  IMAD.MOV R11, RZ, RZ, -R11 ;  /* 0x000000ffff0b7224 */ /* 0x000fc800078e0a0b */
[----:B------:R-:W-:Y:S01]  /*0f60*/  IMAD R12, R2, R11, R14 ;  /* 0x0000000b020c7224 */ /* 0x000fe200078e020e */
[----:B------:R-:W-:Y:S01]  /*0f70*/  @!P0 MOV R12, 0xffffffff ;  /* 0xffffffff000c8802 */ /* 0x000fe20000000f00 */
[----:B------:R-:W-:-:S04]  /*0f80*/  IMAD.MOV.U32 R11, RZ, RZ, 0x0 ;  /* 0x00000000ff0b7424 */ /* 0x000fc800078e00ff */
[----:B------:R-:W-:Y:S05]  /*0f90*/  RET.REL.NODEC R10 `(_Z18gpuReduceSumKernelPKfPfiiii) ;  /* 0xfffffff00a187950 */ /* 0x000fea0003c3ffff */
.L_x_19:
[----:B------:R-:W-:-:S00]  /*0fa0*/  BRA `(.L_x_19) ;  /* 0xfffffffc00fc7947 */ /* 0x000fc0000383ffff */
[----:B------:R-:W-:-:S00]  /*0fb0*/  NOP ;  /* 0x0000000000007918 */ /* 0x000fc00000000000 */
        /* <DEDUP_REMOVED lines=12> */
.L_x_21:


//--------------------- .nv.shared._Z18gpuReduceSumKernelPKfPfiiii --------------------------
	.section	.nv.shared._Z18gpuReduceSumKernelPKfPfiiii,"aw",@nobits
	.sectionflags	@""
	.align	16
	.zero		1024


//--------------------- .nv.shared.reserved.0     --------------------------
	.section	.nv.shared.reserved.0,"aw",@nobits
	.weak		__nv_reservedSMEM_offset_0_alias
	.size		__nv_reservedSMEM_offset_0_alias, 0, 64
	.other		__nv_reservedSMEM_offset_0_alias,@"STO_CUDA_RESERVED_SHARED STV_DEFAULT"
__nv_reservedSMEM_offset_0_alias:
	.zero		0
	.zero		64


//--------------------- .nv.constant0._Z18gpuReduceSumKernelPKfPfiiii --------------------------
	.section	.nv.constant0._Z18gpuReduceSumKernelPKfPfiiii,"a",@progbits
	.sectionflags	@""
	.align	4
.nv.constant0._Z18gpuReduceSumKernelPKfPfiiii:
	.zero		928


//--------------------- SYMBOLS --------------------------

	.type		.nv.reservedSmem.offset0,@object
	.size		.nv.reservedSmem.offset0,0x4
	.type		.nv.reservedSmem.cap,@object
	.size		.nv.reservedSmem.cap,0x4
